	.headerflags	@"EF_CUDA_TEXMODE_UNIFIED EF_CUDA_64BIT_ADDRESS EF_CUDA_ACCELERATORS EF_CUDA_SM90 EF_CUDA_VIRTUAL_SM(EF_CUDA_SM90)"
	.elftype	@"ET_EXEC"


//--------------------- .nv.info                  --------------------------
	.section	.nv.info,"",@"SHT_CUDA_INFO"
	.align	4


	//----- nvinfo : EIATTR_REGCOUNT
	.align		4
        /*0000*/ 	.byte	0x04, 0x2f
        /*0002*/ 	.short	(.L_1 - .L_0)
	.align		4
.L_0:
        /*0004*/ 	.word	index@(triton_per_fused__softmax_1)
        /*0008*/ 	.word	0x00000012


	//----- nvinfo : EIATTR_MIN_STACK_SIZE
	.align		4
.L_1:
        /*000c*/ 	.byte	0x04, 0x12
        /*000e*/ 	.short	(.L_3 - .L_2)
	.align		4
.L_2:
        /*0010*/ 	.word	index@(triton_per_fused__softmax_1)
        /*0014*/ 	.word	0x00000000


	//----- nvinfo : EIATTR_FRAME_SIZE
	.align		4
.L_3:
        /*0018*/ 	.byte	0x04, 0x11
        /*001a*/ 	.short	(.L_5 - .L_4)
	.align		4
.L_4:
        /*001c*/ 	.word	index@(triton_per_fused__softmax_1)
        /*0020*/ 	.word	0x00000000


	//----- nvinfo : EIATTR_MIN_STACK_SIZE
	.align		4
.L_5:
        /*0024*/ 	.byte	0x04, 0x12
        /*0026*/ 	.short	(.L_7 - .L_6)
	.align		4
.L_6:
        /*0028*/ 	.word	index@(triton_per_fused__softmax_1)
        /*002c*/ 	.word	0x00000000
.L_7:


//--------------------- .nv.info.triton_per_fused__softmax_1 --------------------------
	.section	.nv.info.triton_per_fused__softmax_1,"",@"SHT_CUDA_INFO"
	.sectionflags	@""
	.align	4


	//----- nvinfo : EIATTR_CUDA_API_VERSION
	.align		4
        /*0000*/ 	.byte	0x04, 0x37
        /*0002*/ 	.short	(.L_9 - .L_8)
.L_8:
        /*0004*/ 	.word	0x0000007c


	//----- nvinfo : EIATTR_KPARAM_INFO
	.align		4
.L_9:
        /*0008*/ 	.byte	0x04, 0x17
        /*000a*/ 	.short	(.L_11 - .L_10)
.L_10:
        /*000c*/ 	.word	0x00000000
        /*0010*/ 	.short	0x0002
        /*0012*/ 	.short	0x000c
        /*0014*/ 	.byte	0x00, 0xf0, 0x11, 0x00


	//----- nvinfo : EIATTR_KPARAM_INFO
	.align		4
.L_11:
        /*0018*/ 	.byte	0x04, 0x17
        /*001a*/ 	.short	(.L_13 - .L_12)
.L_12:
        /*001c*/ 	.word	0x00000000
        /*0020*/ 	.short	0x0001
        /*0022*/ 	.short	0x0008
        /*0024*/ 	.byte	0x00, 0xf0, 0x11, 0x00


	//----- nvinfo : EIATTR_KPARAM_INFO
	.align		4
.L_13:
        /*0028*/ 	.byte	0x04, 0x17
        /*002a*/ 	.short	(.L_15 - .L_14)
.L_14:
        /*002c*/ 	.word	0x00000000
        /*0030*/ 	.short	0x0000
        /*0032*/ 	.short	0x0000
        /*0034*/ 	.byte	0x00, 0xf4, 0x21, 0x00


	//----- nvinfo : EIATTR_SPARSE_MMA_MASK
	.align		4
.L_15:
        /*0038*/ 	.byte	0x03, 0x50
        /*003a*/ 	.short	0x0000


	//----- nvinfo : EIATTR_MAXREG_COUNT
	.align		4
        /*003c*/ 	.byte	0x03, 0x1b
        /*003e*/ 	.short	0x00ff


	//----- nvinfo : EIATTR_COOP_GROUP_MASK_REGIDS
	.align		4
        /*0040*/ 	.byte	0x04, 0x29
        /*0042*/ 	.short	(.L_17 - .L_16)


	//   ....[0]....
.L_16:
        /*0044*/ 	.word	0xffffffff


	//   ....[1]....
        /*0048*/ 	.word	0xffffffff


	//   ....[2]....
        /*004c*/ 	.word	0xffffffff


	//   ....[3]....
        /*0050*/ 	.word	0xffffffff


	//----- nvinfo : EIATTR_COOP_GROUP_INSTR_OFFSETS
	.align		4
.L_17:
        /*0054*/ 	.byte	0x04, 0x28
        /*0056*/ 	.short	(.L_19 - .L_18)


	//   ....[0]....
.L_18:
        /*0058*/ 	.word	0x00000260


	//   ....[1]....
        /*005c*/ 	.word	0x000002a0


	//   ....[2]....
        /*0060*/ 	.word	0x00000490


	//   ....[3]....
        /*0064*/ 	.word	0x000004b0


	//----- nvinfo : EIATTR_EXIT_INSTR_OFFSETS
	.align		4
.L_19:
        /*0068*/ 	.byte	0x04, 0x1c
        /*006a*/ 	.short	(.L_21 - .L_20)


	//   ....[0]....
.L_20:
        /*006c*/ 	.word	0x000005e0


	//   ....[1]....
        /*0070*/ 	.word	0x00000600


	//----- nvinfo : EIATTR_REQNTID
	.align		4
.L_21:
        /*0074*/ 	.byte	0x04, 0x10
        /*0076*/ 	.short	(.L_23 - .L_22)
.L_22:
        /*0078*/ 	.word	0x00000080
        /*007c*/ 	.word	0x00000001
        /*0080*/ 	.word	0x00000001


	//----- nvinfo : EIATTR_CRS_STACK_SIZE
	.align		4
.L_23:
        /*0084*/ 	.byte	0x04, 0x1e
        /*0086*/ 	.short	(.L_25 - .L_24)
.L_24:
        /*0088*/ 	.word	0x00000000


	//----- nvinfo : EIATTR_CBANK_PARAM_SIZE
	.align		4
.L_25:
        /*008c*/ 	.byte	0x03, 0x19
        /*008e*/ 	.short	0x0010


	//----- nvinfo : EIATTR_PARAM_CBANK
	.align		4
        /*0090*/ 	.byte	0x04, 0x0a
        /*0092*/ 	.short	(.L_27 - .L_26)
	.align		4
.L_26:
        /*0094*/ 	.word	index@(.nv.constant0.triton_per_fused__softmax_1)
        /*0098*/ 	.short	0x0210
        /*009a*/ 	.short	0x0010


	//----- nvinfo : EIATTR_SW_WAR
	.align		4
.L_27:
        /*009c*/ 	.byte	0x04, 0x36
        /*009e*/ 	.short	(.L_29 - .L_28)
.L_28:
        /*00a0*/ 	.word	0x00000008
.L_29:


//--------------------- .nv.callgraph             --------------------------
	.section	.nv.callgraph,"",@"SHT_CUDA_CALLGRAPH"
	.align	4
	.sectionentsize	8
	.align		4
        /*0000*/ 	.word	0x00000000
	.align		4
        /*0004*/ 	.word	0xffffffff
	.align		4
        /*0008*/ 	.word	0x00000000
	.align		4
        /*000c*/ 	.word	0xfffffffe
	.align		4
        /*0010*/ 	.word	0x00000000
	.align		4
        /*0014*/ 	.word	0xfffffffd
	.align		4
        /*0018*/ 	.word	0x00000000
	.align		4
        /*001c*/ 	.word	0xfffffffc


//--------------------- .text.triton_per_fused__softmax_1 --------------------------
	.section	.text.triton_per_fused__softmax_1,"ax",@progbits
	.align	128
        .global         triton_per_fused__softmax_1
        .type           triton_per_fused__softmax_1,@function
        .size           triton_per_fused__softmax_1,(.L_x_3 - triton_per_fused__softmax_1)
        .other          triton_per_fused__softmax_1,@"STO_CUDA_ENTRY STV_DEFAULT"
triton_per_fused__softmax_1:
.text.triton_per_fused__softmax_1:
[----:B------:R-:W0:Y:S02]  /*0000*/  LDC R1, c[0x0][0x28] ;  /* 0x00000a00ff017b82 */ /* 0x000e240000000800 */
[----:B------:R-:W1:Y:S01]  /*0010*/  S2R R4, SR_TID.X ;  /* 0x0000000000047919 */ /* 0x000e620000002100 */
[----:B------:R-:W2:Y:S01]  /*0020*/  S2UR UR4, SR_CTAID.X ;  /* 0x00000000000479c3 */ /* 0x000ea20000002500 */
[----:B------:R-:W-:Y:S01]  /*0030*/  BSSY B0, `(.L_x_0) ;  /* 0x0000010000007945 */ /* 0x000fe20003800000 */
[----:B------:R-:W-:-:S06]  /*0040*/  CS2R R6, SRZ ;  /* 0x0000000000067805 */ /* 0x000fcc000001ff00 */
[----:B------:R-:W3:Y:S01]  /*0050*/  LDC.64 R2, c[0x0][0x210] ;  /* 0x00008400ff027b82 */ /* 0x000ee20000000a00 */
[----:B--2---:R-:W-:Y:S01]  /*0060*/  USHF.L.U32 UR4, UR4, 0x5, URZ ;  /* 0x0000000504047899 */ /* 0x004fe2000800063f */
[----:B-1----:R-:W-:Y:S01]  /*0070*/  SHF.R.U32.HI R0, RZ, 0x2, R4 ;  /* 0x00000002ff007819 */ /* 0x002fe20000011604 */
[----:B------:R-:W-:-:S03]  /*0080*/  IMAD.SHL.U32 R4, R4, 0x4, RZ ;  /* 0x0000000404047824 */ /* 0x000fc600078e00ff */
[----:B------:R-:W-:Y:S02]  /*0090*/  SGXT.U32 R0, R0, 0x5 ;  /* 0x000000050000781a */ /* 0x000fe40000000000 */
[----:B------:R-:W-:Y:S02]  /*00a0*/  LOP3.LUT R5, R4, 0xc, RZ, 0xc0, !PT ;  /* 0x0000000c04057812 */ /* 0x000fe400078ec0ff */
[----:B------:R-:W-:Y:S01]  /*00b0*/  LOP3.LUT R0, R0, UR4, RZ, 0xfc, !PT ;  /* 0x0000000400007c12 */ /* 0x000fe2000f8efcff */
[----:B------:R-:W-:-:S03]  /*00c0*/  ULDC.64 UR4, c[0x0][0x208] ;  /* 0x0000820000047ab9 */ /* 0x000fc60000000a00 */
[C---:B------:R-:W-:Y:S02]  /*00d0*/  ISETP.GE.AND P0, PT, R0.reuse, 0x100, PT ;  /* 0x000001000000780c */ /* 0x040fe40003f06270 */
[----:B------:R-:W-:-:S05]  /*00e0*/  LEA R5, R0, R5, 0x4 ;  /* 0x0000000500057211 */ /* 0x000fca00078e20ff */
[----:B---3--:R-:W-:Y:S01]  /*00f0*/  IMAD.WIDE R2, R5, 0x4, R2 ;  /* 0x0000000405027825 */ /* 0x008fe200078e0202 */
[----:B------:R-:W-:-:S05]  /*0100*/  CS2R R4, SRZ ;  /* 0x0000000000047805 */ /* 0x000fca000001ff00 */
[----:B------:R-:W-:Y:S05]  /*0110*/  @P0 BRA `(.L_x_1) ;  /* 0x0000000000040947 */ /* 0x000fea0003800000 */
[----:B------:R1:W5:Y:S02]  /*0120*/  LDG.E.128 R4, desc[UR4][R2.64] ;  /* 0x0000000402047981 */ /* 0x000364000c1e1d00 */
.L_x_1:
[----:B------:R-:W-:Y:S05]  /*0130*/  BSYNC B0 ;  /* 0x0000000000007941 */ /* 0x000fea0003800000 */
.L_x_0:
[----:B-----5:R-:W-:Y:S02]  /*0140*/  SEL R5, R5, RZ, !P0 ;  /* 0x000000ff05057207 */ /* 0x020fe40004000000 */
[----:B------:R-:W-:Y:S02]  /*0150*/  SEL R4, R4, RZ, !P0 ;  /* 0x000000ff04047207 */ /* 0x000fe40004000000 */
[----:B------:R-:W-:Y:S02]  /*0160*/  FSEL R9, R5, -INF , !P0 ;  /* 0xff80000005097808 */ /* 0x000fe40004000000 */
[----:B------:R-:W-:Y:S02]  /*0170*/  FSEL R0, R4, -INF , !P0 ;  /* 0xff80000004007808 */ /* 0x000fe40004000000 */
[----:B------:R-:W-:Y:S02]  /*0180*/  SEL R6, R6, RZ, !P0 ;  /* 0x000000ff06067207 */ /* 0x000fe40004000000 */
[----:B------:R-:W-:-:S02]  /*0190*/  FSETP.GT.AND P1, PT, R0, R9, PT ;  /* 0x000000090000720b */ /* 0x000fc40003f24000 */
[----:B------:R-:W-:Y:S02]  /*01a0*/  FSETP.NAN.AND P2, PT, R0, R0, PT ;  /* 0x000000000000720b */ /* 0x000fe40003f48000 */
[----:B------:R-:W-:Y:S02]  /*01b0*/  FSEL R11, R6, -INF , !P0 ;  /* 0xff800000060b7808 */ /* 0x000fe40004000000 */
[----:B------:R-:W-:-:S07]  /*01c0*/  SEL R7, R7, RZ, !P0 ;  /* 0x000000ff07077207 */ /* 0x000fce0004000000 */
[----:B------:R-:W-:Y:S02]  /*01d0*/  @!P1 FSEL R0, R0, R9, P2 ;  /* 0x0000000900009208 */ /* 0x000fe40001000000 */
[----:B------:R-:W-:Y:S02]  /*01e0*/  FSEL R9, R7, -INF , !P0 ;  /* 0xff80000007097808 */ /* 0x000fe40004000000 */
[C---:B------:R-:W-:Y:S02]  /*01f0*/  FSETP.GT.AND P1, PT, R0.reuse, R11, PT ;  /* 0x0000000b0000720b */ /* 0x040fe40003f24000 */
[----:B------:R-:W-:-:S11]  /*0200*/  FSETP.NAN.AND P2, PT, R0, R0, PT ;  /* 0x000000000000720b */ /* 0x000fd60003f48000 */
[----:B------:R-:W-:-:S04]  /*0210*/  @!P1 FSEL R0, R0, R11, P2 ;  /* 0x0000000b00009208 */ /* 0x000fc80001000000 */
[C---:B------:R-:W-:Y:S02]  /*0220*/  FSETP.GT.AND P1, PT, R0.reuse, R9, PT ;  /* 0x000000090000720b */ /* 0x040fe40003f24000 */
[----:B------:R-:W-:-:S11]  /*0230*/  FSETP.NAN.AND P2, PT, R0, R0, PT ;  /* 0x000000000000720b */ /* 0x000fd60003f48000 */
[----:B------:R-:W-:-:S04]  /*0240*/  @!P1 FSEL R0, R0, R9, P2 ;  /* 0x0000000900009208 */ /* 0x000fc80001000000 */
[C---:B------:R-:W-:Y:S01]  /*0250*/  FSETP.NAN.AND P2, PT, R0.reuse, R0, PT ;  /* 0x000000000000720b */ /* 0x040fe20003f48000 */
[----:B------:R-:W2:Y:S02]  /*0260*/  SHFL.BFLY PT, R9, R0, 0x2, 0x1f ;  /* 0x0c401f0000097f89 */ /* 0x000ea400000e0000 */
[----:B--2---:R-:W-:-:S13]  /*0270*/  FSETP.GT.AND P1, PT, R0, R9, PT ;  /* 0x000000090000720b */ /* 0x004fda0003f24000 */
[----:B------:R-:W-:-:S04]  /*0280*/  @!P1 FSEL R0, R0, R9, P2 ;  /* 0x0000000900009208 */ /* 0x000fc80001000000 */
[C---:B------:R-:W-:Y:S01]  /*0290*/  FSETP.NAN.AND P2, PT, R0.reuse, R0, PT ;  /* 0x000000000000720b */ /* 0x040fe20003f48000 */
[----:B------:R-:W2:Y:S02]  /*02a0*/  SHFL.BFLY PT, R9, R0, 0x1, 0x1f ;  /* 0x0c201f0000097f89 */ /* 0x000ea400000e0000 */
[----:B--2---:R-:W-:-:S13]  /*02b0*/  FSETP.GT.AND P1, PT, R0, R9, PT ;  /* 0x000000090000720b */ /* 0x004fda0003f24000 */
[----:B------:R-:W-:-:S05]  /*02c0*/  @!P1 FSEL R0, R0, R9, P2 ;  /* 0x0000000900009208 */ /* 0x000fca0001000000 */
[--C-:B------:R-:W-:Y:S01]  /*02d0*/  FADD R4, R4, -R0.reuse ;  /* 0x8000000004047221 */ /* 0x100fe20000000000 */
[--C-:B------:R-:W-:Y:S01]  /*02e0*/  FADD R5, R5, -R0.reuse ;  /* 0x8000000005057221 */ /* 0x100fe20000000000 */
[--C-:B------:R-:W-:Y:S01]  /*02f0*/  FADD R6, R6, -R0.reuse ;  /* 0x8000000006067221 */ /* 0x100fe20000000000 */
[----:B------:R-:W-:Y:S01]  /*0300*/  FADD R7, R7, -R0 ;  /* 0x8000000007077221 */ /* 0x000fe20000000000 */
[----:B------:R-:W-:Y:S01]  /*0310*/  FMUL R4, R4, 1.4426950216293334961 ;  /* 0x3fb8aa3b04047820 */ /* 0x000fe20000400000 */
[----:B------:R-:W-:Y:S01]  /*0320*/  FMUL R5, R5, 1.4426950216293334961 ;  /* 0x3fb8aa3b05057820 */ /* 0x000fe20000400000 */
[----:B------:R-:W-:Y:S01]  /*0330*/  FMUL R6, R6, 1.4426950216293334961 ;  /* 0x3fb8aa3b06067820 */ /* 0x000fe20000400000 */
[----:B------:R-:W-:Y:S02]  /*0340*/  FMUL R9, R7, 1.4426950216293334961 ;  /* 0x3fb8aa3b07097820 */ /* 0x000fe40000400000 */
[----:B------:R-:W-:Y:S02]  /*0350*/  FSETP.GEU.AND P1, PT, R4, -126, PT ;  /* 0xc2fc00000400780b */ /* 0x000fe40003f2e000 */
[----:B------:R-:W-:-:S02]  /*0360*/  FSETP.GEU.AND P2, PT, R5, -126, PT ;  /* 0xc2fc00000500780b */ /* 0x000fc40003f4e000 */
[----:B------:R-:W-:Y:S02]  /*0370*/  FSETP.GEU.AND P3, PT, R6, -126, PT ;  /* 0xc2fc00000600780b */ /* 0x000fe40003f6e000 */
[----:B------:R-:W-:-:S07]  /*0380*/  FSETP.GEU.AND P4, PT, R9, -126, PT ;  /* 0xc2fc00000900780b */ /* 0x000fce0003f8e000 */
[----:B------:R-:W-:Y:S02]  /*0390*/  @!P1 FMUL R4, R4, 0.5 ;  /* 0x3f00000004049820 */ /* 0x000fe40000400000 */
[----:B------:R-:W-:Y:S02]  /*03a0*/  @!P2 FMUL R5, R5, 0.5 ;  /* 0x3f0000000505a820 */ /* 0x000fe40000400000 */
[----:B------:R-:W2:Y:S01]  /*03b0*/  MUFU.EX2 R0, R4 ;  /* 0x0000000400007308 */ /* 0x000ea20000000800 */
[----:B------:R-:W-:Y:S01]  /*03c0*/  @!P3 FMUL R6, R6, 0.5 ;  /* 0x3f0000000606b820 */ /* 0x000fe20000400000 */
[----:B------:R-:W-:-:S06]  /*03d0*/  @!P4 FMUL R9, R9, 0.5 ;  /* 0x3f0000000909c820 */ /* 0x000fcc0000400000 */
[----:B------:R-:W3:Y:S01]  /*03e0*/  MUFU.EX2 R7, R5 ;  /* 0x0000000500077308 */ /* 0x000ee20000000800 */
[----:B--2---:R-:W-:-:S07]  /*03f0*/  @!P1 FMUL R0, R0, R0 ;  /* 0x0000000000009220 */ /* 0x004fce0000400000 */
[----:B------:R-:W2:Y:S01]  /*0400*/  MUFU.EX2 R8, R6 ;  /* 0x0000000600087308 */ /* 0x000ea20000000800 */
[----:B---3--:R-:W-:-:S07]  /*0410*/  @!P2 FMUL R7, R7, R7 ;  /* 0x000000070707a220 */ /* 0x008fce0000400000 */
[----:B------:R-:W3:Y:S01]  /*0420*/  MUFU.EX2 R10, R9 ;  /* 0x00000009000a7308 */ /* 0x000ee20000000800 */
[----:B------:R-:W-:Y:S01]  /*0430*/  FADD R11, R0, R7 ;  /* 0x00000007000b7221 */ /* 0x000fe20000000000 */
[----:B--2---:R-:W-:-:S04]  /*0440*/  @!P3 FMUL R8, R8, R8 ;  /* 0x000000080808b220 */ /* 0x004fc80000400000 */
[----:B------:R-:W-:Y:S01]  /*0450*/  FADD R11, R8, R11 ;  /* 0x0000000b080b7221 */ /* 0x000fe20000000000 */
[----:B---3--:R-:W-:-:S04]  /*0460*/  @!P4 FMUL R10, R10, R10 ;  /* 0x0000000a0a0ac220 */ /* 0x008fc80000400000 */
[----:B------:R-:W-:-:S05]  /*0470*/  FADD R11, R10, R11 ;  /* 0x0000000b0a0b7221 */ /* 0x000fca0000000000 */
[----:B------:R-:W-:-:S05]  /*0480*/  FSEL R11, R11, RZ, !P0 ;  /* 0x000000ff0b0b7208 */ /* 0x000fca0004000000 */
[----:B------:R-:W2:Y:S02]  /*0490*/  SHFL.BFLY PT, R4, R11, 0x2, 0x1f ;  /* 0x0c401f000b047f89 */ /* 0x000ea400000e0000 */
[----:B--2---:R-:W-:-:S05]  /*04a0*/  FADD R4, R11, R4 ;  /* 0x000000040b047221 */ /* 0x004fca0000000000 */
[----:B------:R-:W2:Y:S02]  /*04b0*/  SHFL.BFLY PT, R5, R4, 0x1, 0x1f ;  /* 0x0c201f0004057f89 */ /* 0x000ea400000e0000 */
[----:B--2---:R-:W-:-:S05]  /*04c0*/  FADD R5, R4, R5 ;  /* 0x0000000504057221 */ /* 0x004fca0000000000 */
[C---:B------:R-:W-:Y:S02]  /*04d0*/  FSETP.GT.AND P1, PT, |R5|.reuse, 8.50705917302346158658e+37, PT ;  /* 0x7e8000000500780b */ /* 0x040fe40003f24200 */
[----:B------:R-:W-:-:S11]  /*04e0*/  FSETP.GEU.AND P2, PT, |R5|, 1.175494350822287508e-38, PT ;  /* 0x008000000500780b */ /* 0x000fd60003f4e200 */
[----:B------:R-:W-:Y:S01]  /*04f0*/  @P1 FMUL R5, R5, 0.25 ;  /* 0x3e80000005051820 */ /* 0x000fe20000400000 */
[----:B------:R-:W-:Y:S01]  /*0500*/  @P1 FMUL R0, R0, 0.25 ;  /* 0x3e80000000001820 */ /* 0x000fe20000400000 */
[----:B------:R-:W-:Y:S01]  /*0510*/  @P1 FMUL R7, R7, 0.25 ;  /* 0x3e80000007071820 */ /* 0x000fe20000400000 */
[----:B------:R-:W-:Y:S01]  /*0520*/  @P1 FMUL R8, R8, 0.25 ;  /* 0x3e80000008081820 */ /* 0x000fe20000400000 */
[----:B------:R-:W-:Y:S01]  /*0530*/  @!P2 FMUL R5, R5, 16777216 ;  /* 0x4b8000000505a820 */ /* 0x000fe20000400000 */
[----:B------:R-:W-:Y:S01]  /*0540*/  @P1 FMUL R10, R10, 0.25 ;  /* 0x3e8000000a0a1820 */ /* 0x000fe20000400000 */
[----:B------:R-:W-:Y:S01]  /*0550*/  @!P2 FMUL R0, R0, 16777216 ;  /* 0x4b8000000000a820 */ /* 0x000fe20000400000 */
[----:B------:R-:W-:Y:S01]  /*0560*/  @!P2 FMUL R7, R7, 16777216 ;  /* 0x4b8000000707a820 */ /* 0x000fe20000400000 */
[----:B------:R-:W-:Y:S01]  /*0570*/  @!P2 FMUL R8, R8, 16777216 ;  /* 0x4b8000000808a820 */ /* 0x000fe20000400000 */
[----:B------:R-:W-:Y:S01]  /*0580*/  @!P2 FMUL R10, R10, 16777216 ;  /* 0x4b8000000a0aa820 */ /* 0x000fe20000400000 */
[----:B------:R-:W2:Y:S02]  /*0590*/  MUFU.RCP R5, R5 ;  /* 0x0000000500057308 */ /* 0x000ea40000001000 */
[C---:B--2---:R-:W-:Y:S01]  /*05a0*/  FMUL R12, R5.reuse, R0 ;  /* 0x00000000050c7220 */ /* 0x044fe20000400000 */
[C---:B------:R-:W-:Y:S01]  /*05b0*/  FMUL R13, R5.reuse, R7 ;  /* 0x00000007050d7220 */ /* 0x040fe20000400000 */
[C---:B------:R-:W-:Y:S01]  /*05c0*/  FMUL R14, R5.reuse, R8 ;  /* 0x00000008050e7220 */ /* 0x040fe20000400000 */
[----:B------:R-:W-:Y:S01]  /*05d0*/  FMUL R15, R5, R10 ;  /* 0x0000000a050f7220 */ /* 0x000fe20000400000 */
[----:B------:R-:W-:Y:S06]  /*05e0*/  @P0 EXIT ;  /* 0x000000000000094d */ /* 0x000fec0003800000 */
[----:B------:R-:W-:Y:S01]  /*05f0*/  STG.E.128 desc[UR4][R2.64], R12 ;  /* 0x0000000c02007986 */ /* 0x000fe2000c101d04 */
[----:B------:R-:W-:Y:S05]  /*0600*/  EXIT ;  /* 0x000000000000794d */ /* 0x000fea0003800000 */
.L_x_2:
[----:B------:R-:W-:-:S00]  /*0610*/  BRA `(.L_x_2) ;  /* 0xfffffffc00fc7947 */ /* 0x000fc0000383ffff */
[----:B------:R-:W-:-:S00]  /*0620*/  NOP ;  /* 0x0000000000007918 */ /* 0x000fc00000000000 */
        /* <DEDUP_REMOVED lines=13> */
.L_x_3:


//--------------------- .nv.constant0.triton_per_fused__softmax_1 --------------------------
	.section	.nv.constant0.triton_per_fused__softmax_1,"a",@progbits
	.sectionflags	@""
	.align	4
.nv.constant0.triton_per_fused__softmax_1:
	.zero		544
